//
// Generated by NVIDIA NVVM Compiler
//
// Compiler Build ID: CL-36424714
// Cuda compilation tools, release 13.0, V13.0.88
// Based on NVVM 20.0.0
//

.version 9.0
.target sm_100
.address_size 64

	// .globl	_Z15count_pairs_gpuPiS_ii

.visible .entry _Z15count_pairs_gpuPiS_ii(
	.param .u64 .ptr .align 1 _Z15count_pairs_gpuPiS_ii_param_0,
	.param .u64 .ptr .align 1 _Z15count_pairs_gpuPiS_ii_param_1,
	.param .u32 _Z15count_pairs_gpuPiS_ii_param_2,
	.param .u32 _Z15count_pairs_gpuPiS_ii_param_3
)
{
	.reg .pred 	%p<2>;
	.reg .b32 	%r<12>;
	.reg .b64 	%rd<9>;

	ld.param.u64 	%rd1, [_Z15count_pairs_gpuPiS_ii_param_0];
	ld.param.u64 	%rd2, [_Z15count_pairs_gpuPiS_ii_param_1];
	ld.param.u32 	%r3, [_Z15count_pairs_gpuPiS_ii_param_2];
	ld.param.u32 	%r2, [_Z15count_pairs_gpuPiS_ii_param_3];
	mov.u32 	%r4, %ntid.x;
	mov.u32 	%r5, %ctaid.x;
	mov.u32 	%r6, %tid.x;
	mad.lo.s32 	%r1, %r4, %r5, %r6;
	add.s32 	%r7, %r3, -1;
	setp.ge.s32 	%p1, %r1, %r7;
	@%p1 bra 	$L__BB0_2;
	cvta.to.global.u64 	%rd3, %rd1;
	cvta.to.global.u64 	%rd4, %rd2;
	mul.wide.s32 	%rd5, %r1, 4;
	add.s64 	%rd6, %rd3, %rd5;
	ld.global.u32 	%r8, [%rd6];
	ld.global.u32 	%r9, [%rd6+4];
	mad.lo.s32 	%r10, %r8, %r2, %r9;
	mul.wide.s32 	%rd7, %r10, 4;
	add.s64 	%rd8, %rd4, %rd7;
	atom.global.add.u32 	%r11, [%rd8], 1;
$L__BB0_2:
	ret;

}


// ===== COMPILED SASS (sm_100) =====

	.target	sm_100

	.elftype	@"ET_EXEC"


//--------------------- .note.nv.tkinfo           --------------------------
	.section	.note.nv.tkinfo,"",@"SHT_NOTE"
	.sectionflags	@"SHF_NOTE_NV_TKINFO"
	.tkinfo
        /*0018*/ 	.word	0x00000002
        /*0030*/ 	.string	""
        /*0030*/ 	.string	"ptxas"
        /*0030*/ 	.string	"Cuda compilation tools, release 13.0, V13.0.88"
        /*0030*/ 	.string	"Build cuda_13.0.r13.0/compiler.36424714_0"
        /*0030*/ 	.string	"-arch sm_100 -m 64 "



//--------------------- .note.nv.cuinfo           --------------------------
	.section	.note.nv.cuinfo,"",@"SHT_NOTE"
	.sectionflags	@"SHF_NOTE_NV_CUINFO"
        /*0018*/ 	.short	0x0002
        /*001a*/ 	.short	0x0064
        /*001c*/ 	.short	0x0082
	.zero		2


//--------------------- .nv.info                  --------------------------
	.section	.nv.info,"",@"SHT_CUDA_INFO"
	.align	4


	//----- nvinfo : EIATTR_REGCOUNT
	.align		4
        /*0000*/ 	.byte	0x04, 0x2f
        /*0002*/ 	.short	(.L_1 - .L_0)
	.align		4
.L_0:
        /*0004*/ 	.word	index@(_Z15count_pairs_gpuPiS_ii)
        /*0008*/ 	.word	0x0000000c


	//----- nvinfo : EIATTR_FRAME_SIZE
	.align		4
.L_1:
        /*000c*/ 	.byte	0x04, 0x11
        /*000e*/ 	.short	(.L_3 - .L_2)
	.align		4
.L_2:
        /*0010*/ 	.word	index@(_Z15count_pairs_gpuPiS_ii)
        /*0014*/ 	.word	0x00000000


	//----- nvinfo : EIATTR_MIN_STACK_SIZE
	.align		4
.L_3:
        /*0018*/ 	.byte	0x04, 0x12
        /*001a*/ 	.short	(.L_5 - .L_4)
	.align		4
.L_4:
        /*001c*/ 	.word	index@(_Z15count_pairs_gpuPiS_ii)
        /*0020*/ 	.word	0x00000000
.L_5:


//--------------------- .nv.compat                --------------------------
	.section	.nv.compat,"",@"SHT_CUDA_COMPAT_INFO"
	.align	4
        /*0000*/ 	.byte	0x02, 0x09, 0x00, 0x00, 0x02, 0x02, 0x01, 0x00, 0x02, 0x05, 0x05, 0x00, 0x03, 0x07, 0x01, 0x01
        /*0010*/ 	.byte	0x02, 0x03, 0x00, 0x00, 0x02, 0x06, 0x01, 0x00, 0x04, 0x0b, 0x08, 0x00, 0x09, 0x00, 0x00, 0x00
        /*0020*/ 	.byte	0x00, 0x00, 0x00, 0x00


//--------------------- .nv.info._Z15count_pairs_gpuPiS_ii --------------------------
	.section	.nv.info._Z15count_pairs_gpuPiS_ii,"",@"SHT_CUDA_INFO"
	.sectionflags	@""
	.align	4


	//----- nvinfo : EIATTR_CUDA_API_VERSION
	.align		4
        /*0000*/ 	.byte	0x04, 0x37
        /*0002*/ 	.short	(.L_7 - .L_6)
.L_6:
        /*0004*/ 	.word	0x00000082


	//----- nvinfo : EIATTR_KPARAM_INFO
	.align		4
.L_7:
        /*0008*/ 	.byte	0x04, 0x17
        /*000a*/ 	.short	(.L_9 - .L_8)
.L_8:
        /*000c*/ 	.word	0x00000000
        /*0010*/ 	.short	0x0003
        /*0012*/ 	.short	0x0014
        /*0014*/ 	.byte	0x00, 0xf0, 0x11, 0x00


	//----- nvinfo : EIATTR_KPARAM_INFO
	.align		4
.L_9:
        /*0018*/ 	.byte	0x04, 0x17
        /*001a*/ 	.short	(.L_11 - .L_10)
.L_10:
        /*001c*/ 	.word	0x00000000
        /*0020*/ 	.short	0x0002
        /*0022*/ 	.short	0x0010
        /*0024*/ 	.byte	0x00, 0xf0, 0x11, 0x00


	//----- nvinfo : EIATTR_KPARAM_INFO
	.align		4
.L_11:
        /*0028*/ 	.byte	0x04, 0x17
        /*002a*/ 	.short	(.L_13 - .L_12)
.L_12:
        /*002c*/ 	.word	0x00000000
        /*0030*/ 	.short	0x0001
        /*0032*/ 	.short	0x0008
        /*0034*/ 	.byte	0x00, 0xf5, 0x21, 0x00


	//----- nvinfo : EIATTR_KPARAM_INFO
	.align		4
.L_13:
        /*0038*/ 	.byte	0x04, 0x17
        /*003a*/ 	.short	(.L_15 - .L_14)
.L_14:
        /*003c*/ 	.word	0x00000000
        /*0040*/ 	.short	0x0000
        /*0042*/ 	.short	0x0000
        /*0044*/ 	.byte	0x00, 0xf5, 0x21, 0x00


	//----- nvinfo : EIATTR_SPARSE_MMA_MASK
	.align		4
.L_15:
        /*0048*/ 	.byte	0x03, 0x50
        /*004a*/ 	.short	0x0000


	//----- nvinfo : EIATTR_MAXREG_COUNT
	.align		4
        /*004c*/ 	.byte	0x03, 0x1b
        /*004e*/ 	.short	0x00ff


	//----- nvinfo : EIATTR_MERCURY_ISA_VERSION
	.align		4
        /*0050*/ 	.byte	0x03, 0x5f
        /*0052*/ 	.short	0x0101


	//----- nvinfo : EIATTR_VRC_CTA_INIT_COUNT
	.align		4
        /*0054*/ 	.byte	0x02, 0x4a
	.zero		1
	.zero		1


	//----- nvinfo : EIATTR_EXIT_INSTR_OFFSETS
	.align		4
        /*0058*/ 	.byte	0x04, 0x1c
        /*005a*/ 	.short	(.L_17 - .L_16)


	//   ....[0]....
.L_16:
        /*005c*/ 	.word	0x00000080


	//   ....[1]....
        /*0060*/ 	.word	0x00000140


	//----- nvinfo : EIATTR_CBANK_PARAM_SIZE
	.align		4
.L_17:
        /*0064*/ 	.byte	0x03, 0x19
        /*0066*/ 	.short	0x0018


	//----- nvinfo : EIATTR_PARAM_CBANK
	.align		4
        /*0068*/ 	.byte	0x04, 0x0a
        /*006a*/ 	.short	(.L_19 - .L_18)
	.align		4
.L_18:
        /*006c*/ 	.word	index@(.nv.constant0._Z15count_pairs_gpuPiS_ii)
        /*0070*/ 	.short	0x0380
        /*0072*/ 	.short	0x0018


	//----- nvinfo : EIATTR_SW_WAR
	.align		4
.L_19:
        /*0074*/ 	.byte	0x04, 0x36
        /*0076*/ 	.short	(.L_21 - .L_20)
.L_20:
        /*0078*/ 	.word	0x00000008
.L_21:


//--------------------- .nv.callgraph             --------------------------
	.section	.nv.callgraph,"",@"SHT_CUDA_CALLGRAPH"
	.align	4
	.sectionentsize	8
	.align		4
        /*0000*/ 	.word	0x00000000
	.align		4
        /*0004*/ 	.word	0xffffffff
	.align		4
        /*0008*/ 	.word	0x00000000
	.align		4
        /*000c*/ 	.word	0xfffffffe
	.align		4
        /*0010*/ 	.word	0x00000000
	.align		4
        /*0014*/ 	.word	0xfffffffd
	.align		4
        /*0018*/ 	.word	0x00000000
	.align		4
        /*001c*/ 	.word	0xfffffffc


//--------------------- .text._Z15count_pairs_gpuPiS_ii --------------------------
	.section	.text._Z15count_pairs_gpuPiS_ii,"ax",@progbits
	.align	128
        .global         _Z15count_pairs_gpuPiS_ii
        .type           _Z15count_pairs_gpuPiS_ii,@function
        .size           _Z15count_pairs_gpuPiS_ii,(.L_x_1 - _Z15count_pairs_gpuPiS_ii)
        .other          _Z15count_pairs_gpuPiS_ii,@"STO_CUDA_ENTRY STV_DEFAULT"
_Z15count_pairs_gpuPiS_ii:
.text._Z15count_pairs_gpuPiS_ii:
[----:B------:R-:W-:Y:S01]  /*0000*/  LDC R1, c[0x0][0x37c] ;  /* 0x0000df00ff017b82 */ /* 0x000fe20000000800 */
[----:B------:R-:W0:Y:S01]  /*0010*/  S2R R5, SR_CTAID.X ;  /* 0x0000000000057919 */ /* 0x000e220000002500 */
[----:B------:R-:W1:Y:S01]  /*0020*/  LDCU UR4, c[0x0][0x390] ;  /* 0x00007200ff0477ac */ /* 0x000e620008000800 */
[----:B------:R-:W0:Y:S01]  /*0030*/  S2R R0, SR_TID.X ;  /* 0x0000000000007919 */ /* 0x000e220000002100 */
[----:B------:R-:W0:Y:S01]  /*0040*/  LDCU UR5, c[0x0][0x360] ;  /* 0x00006c00ff0577ac */ /* 0x000e220008000800 */
[----:B-1----:R-:W-:Y:S01]  /*0050*/  UIADD3 UR4, UPT, UPT, UR4, -0x1, URZ ;  /* 0xffffffff04047890 */ /* 0x002fe2000fffe0ff */
[----:B0-----:R-:W-:-:S05]  /*0060*/  IMAD R5, R5, UR5, R0 ;  /* 0x0000000505057c24 */ /* 0x001fca000f8e0200 */
[----:B------:R-:W-:-:S13]  /*0070*/  ISETP.GE.AND P0, PT, R5, UR4, PT ;  /* 0x0000000405007c0c */ /* 0x000fda000bf06270 */
[----:B------:R-:W-:Y:S05]  /*0080*/  @P0 EXIT ;  /* 0x000000000000094d */ /* 0x000fea0003800000 */
[----:B------:R-:W0:Y:S01]  /*0090*/  LDC.64 R2, c[0x0][0x380] ;  /* 0x0000e000ff027b82 */ /* 0x000e220000000a00 */
[----:B------:R-:W1:Y:S01]  /*00a0*/  LDCU.64 UR4, c[0x0][0x358] ;  /* 0x00006b00ff0477ac */ /* 0x000e620008000a00 */
[----:B------:R-:W2:Y:S01]  /*00b0*/  LDCU UR6, c[0x0][0x394] ;  /* 0x00007280ff0677ac */ /* 0x000ea20008000800 */
[----:B0-----:R-:W-:-:S05]  /*00c0*/  IMAD.WIDE R2, R5, 0x4, R2 ;  /* 0x0000000405027825 */ /* 0x001fca00078e0202 */
[----:B------:R-:W0:Y:S01]  /*00d0*/  LDC.64 R4, c[0x0][0x388] ;  /* 0x0000e200ff047b82 */ /* 0x000e220000000a00 */
[----:B-1----:R-:W2:Y:S04]  /*00e0*/  LDG.E R0, desc[UR4][R2.64] ;  /* 0x0000000402007981 */ /* 0x002ea8000c1e1900 */
[----:B------:R-:W2:Y:S01]  /*00f0*/  LDG.E R7, desc[UR4][R2.64+0x4] ;  /* 0x0000040402077981 */ /* 0x000ea2000c1e1900 */
[----:B------:R-:W-:Y:S02]  /*0100*/  HFMA2 R9, -RZ, RZ, 0, 5.9604644775390625e-08 ;  /* 0x00000001ff097431 */ /* 0x000fe400000001ff */
[----:B--2---:R-:W-:-:S04]  /*0110*/  IMAD R7, R0, UR6, R7 ;  /* 0x0000000600077c24 */ /* 0x004fc8000f8e0207 */
[----:B0-----:R-:W-:-:S05]  /*0120*/  IMAD.WIDE R4, R7, 0x4, R4 ;  /* 0x0000000407047825 */ /* 0x001fca00078e0204 */
[----:B------:R-:W-:Y:S01]  /*0130*/  REDG.E.ADD.STRONG.GPU desc[UR4][R4.64], R9 ;  /* 0x000000090400798e */ /* 0x000fe2000c12e104 */
[----:B------:R-:W-:Y:S05]  /*0140*/  EXIT ;  /* 0x000000000000794d */ /* 0x000fea0003800000 */
.L_x_0:
[----:B------:R-:W-:-:S00]  /*0150*/  BRA `(.L_x_0) ;  /* 0xfffffffc00fc7947 */ /* 0x000fc0000383ffff */
[----:B------:R-:W-:-:S00]  /*0160*/  NOP ;  /* 0x0000000000007918 */ /* 0x000fc00000000000 */
        /* <DEDUP_REMOVED lines=9> */
.L_x_1:


//--------------------- .nv.shared.reserved.0     --------------------------
	.section	.nv.shared.reserved.0,"aw",@nobits
	.weak		__nv_reservedSMEM_offset_0_alias
	.size		__nv_reservedSMEM_offset_0_alias, 0, 64
	.other		__nv_reservedSMEM_offset_0_alias,@"STO_CUDA_RESERVED_SHARED STV_DEFAULT"
__nv_reservedSMEM_offset_0_alias:
	.zero		0
	.zero		64


//--------------------- .nv.constant0._Z15count_pairs_gpuPiS_ii --------------------------
	.section	.nv.constant0._Z15count_pairs_gpuPiS_ii,"a",@progbits
	.sectionflags	@""
	.align	4
.nv.constant0._Z15count_pairs_gpuPiS_ii:
	.zero		920


//--------------------- SYMBOLS --------------------------

	.type		.nv.reservedSmem.offset0,@object
	.size		.nv.reservedSmem.offset0,0x4
